	.headerflags	@"EF_CUDA_TEXMODE_UNIFIED EF_CUDA_64BIT_ADDRESS EF_CUDA_ACCELERATORS EF_CUDA_SM90 EF_CUDA_VIRTUAL_SM(EF_CUDA_SM90)"
	.elftype	@"ET_EXEC"


//--------------------- .nv.info                  --------------------------
	.section	.nv.info,"",@"SHT_CUDA_INFO"
	.align	4


	//----- nvinfo : EIATTR_REGCOUNT
	.align		4
        /*0000*/ 	.byte	0x04, 0x2f
        /*0002*/ 	.short	(.L_3 - .L_2)
	.align		4
.L_2:
        /*0004*/ 	.word	index@(triton_poi_fused__native_batch_norm_legit_no_training_relu_9)
        /*0008*/ 	.word	0x00000012


	//----- nvinfo : EIATTR_MIN_STACK_SIZE
	.align		4
.L_3:
        /*000c*/ 	.byte	0x04, 0x12
        /*000e*/ 	.short	(.L_5 - .L_4)
	.align		4
.L_4:
        /*0010*/ 	.word	index@(triton_poi_fused__native_batch_norm_legit_no_training_relu_9)
        /*0014*/ 	.word	0x00000000


	//----- nvinfo : EIATTR_FRAME_SIZE
	.align		4
.L_5:
        /*0018*/ 	.byte	0x04, 0x11
        /*001a*/ 	.short	(.L_7 - .L_6)
	.align		4
.L_6:
        /*001c*/ 	.word	index@(triton_poi_fused__native_batch_norm_legit_no_training_relu_9)
        /*0020*/ 	.word	0x00000000


	//----- nvinfo : EIATTR_MIN_STACK_SIZE
	.align		4
.L_7:
        /*0024*/ 	.byte	0x04, 0x12
        /*0026*/ 	.short	(.L_9 - .L_8)
	.align		4
.L_8:
        /*0028*/ 	.word	index@(triton_poi_fused__native_batch_norm_legit_no_training_relu_9)
        /*002c*/ 	.word	0x00000000
.L_9:


//--------------------- .nv.info.triton_poi_fused__native_batch_norm_legit_no_training_relu_9 --------------------------
	.section	.nv.info.triton_poi_fused__native_batch_norm_legit_no_training_relu_9,"",@"SHT_CUDA_INFO"
	.sectionflags	@""
	.align	4


	//----- nvinfo : EIATTR_CUDA_API_VERSION
	.align		4
        /*0000*/ 	.byte	0x04, 0x37
        /*0002*/ 	.short	(.L_11 - .L_10)
.L_10:
        /*0004*/ 	.word	0x0000007c


	//----- nvinfo : EIATTR_KPARAM_INFO
	.align		4
.L_11:
        /*0008*/ 	.byte	0x04, 0x17
        /*000a*/ 	.short	(.L_13 - .L_12)
.L_12:
        /*000c*/ 	.word	0x00000000
        /*0010*/ 	.short	0x0006
        /*0012*/ 	.short	0x0030
        /*0014*/ 	.byte	0x00, 0xf0, 0x11, 0x00


	//----- nvinfo : EIATTR_KPARAM_INFO
	.align		4
.L_13:
        /*0018*/ 	.byte	0x04, 0x17
        /*001a*/ 	.short	(.L_15 - .L_14)
.L_14:
        /*001c*/ 	.word	0x00000000
        /*0020*/ 	.short	0x0005
        /*0022*/ 	.short	0x0028
        /*0024*/ 	.byte	0x00, 0xf4, 0x21, 0x00


	//----- nvinfo : EIATTR_KPARAM_INFO
	.align		4
.L_15:
        /*0028*/ 	.byte	0x04, 0x17
        /*002a*/ 	.short	(.L_17 - .L_16)
.L_16:
        /*002c*/ 	.word	0x00000000
        /*0030*/ 	.short	0x0004
        /*0032*/ 	.short	0x0020
        /*0034*/ 	.byte	0x00, 0xf4, 0x21, 0x00


	//----- nvinfo : EIATTR_KPARAM_INFO
	.align		4
.L_17:
        /*0038*/ 	.byte	0x04, 0x17
        /*003a*/ 	.short	(.L_19 - .L_18)
.L_18:
        /*003c*/ 	.word	0x00000000
        /*0040*/ 	.short	0x0003
        /*0042*/ 	.short	0x0018
        /*0044*/ 	.byte	0x00, 0xf4, 0x21, 0x00


	//----- nvinfo : EIATTR_KPARAM_INFO
	.align		4
.L_19:
        /*0048*/ 	.byte	0x04, 0x17
        /*004a*/ 	.short	(.L_21 - .L_20)
.L_20:
        /*004c*/ 	.word	0x00000000
        /*0050*/ 	.short	0x0002
        /*0052*/ 	.short	0x0010
        /*0054*/ 	.byte	0x00, 0xf4, 0x21, 0x00


	//----- nvinfo : EIATTR_KPARAM_INFO
	.align		4
.L_21:
        /*0058*/ 	.byte	0x04, 0x17
        /*005a*/ 	.short	(.L_23 - .L_22)
.L_22:
        /*005c*/ 	.word	0x00000000
        /*0060*/ 	.short	0x0001
        /*0062*/ 	.short	0x0008
        /*0064*/ 	.byte	0x00, 0xf4, 0x21, 0x00


	//----- nvinfo : EIATTR_KPARAM_INFO
	.align		4
.L_23:
        /*0068*/ 	.byte	0x04, 0x17
        /*006a*/ 	.short	(.L_25 - .L_24)
.L_24:
        /*006c*/ 	.word	0x00000000
        /*0070*/ 	.short	0x0000
        /*0072*/ 	.short	0x0000
        /*0074*/ 	.byte	0x00, 0xf4, 0x21, 0x00


	//----- nvinfo : EIATTR_SPARSE_MMA_MASK
	.align		4
.L_25:
        /*0078*/ 	.byte	0x03, 0x50
        /*007a*/ 	.short	0x0000


	//----- nvinfo : EIATTR_MAXREG_COUNT
	.align		4
        /*007c*/ 	.byte	0x03, 0x1b
        /*007e*/ 	.short	0x00ff


	//----- nvinfo : EIATTR_EXIT_INSTR_OFFSETS
	.align		4
        /*0080*/ 	.byte	0x04, 0x1c
        /*0082*/ 	.short	(.L_27 - .L_26)


	//   ....[0]....
.L_26:
        /*0084*/ 	.word	0x000003d0


	//----- nvinfo : EIATTR_REQNTID
	.align		4
.L_27:
        /*0088*/ 	.byte	0x04, 0x10
        /*008a*/ 	.short	(.L_29 - .L_28)
.L_28:
        /*008c*/ 	.word	0x00000100
        /*0090*/ 	.word	0x00000001
        /*0094*/ 	.word	0x00000001


	//----- nvinfo : EIATTR_CBANK_PARAM_SIZE
	.align		4
.L_29:
        /*0098*/ 	.byte	0x03, 0x19
        /*009a*/ 	.short	0x0034


	//----- nvinfo : EIATTR_PARAM_CBANK
	.align		4
        /*009c*/ 	.byte	0x04, 0x0a
        /*009e*/ 	.short	(.L_31 - .L_30)
	.align		4
.L_30:
        /*00a0*/ 	.word	index@(.nv.constant0.triton_poi_fused__native_batch_norm_legit_no_training_relu_9)
        /*00a4*/ 	.short	0x0210
        /*00a6*/ 	.short	0x0034


	//----- nvinfo : EIATTR_SW_WAR
	.align		4
.L_31:
        /*00a8*/ 	.byte	0x04, 0x36
        /*00aa*/ 	.short	(.L_33 - .L_32)
.L_32:
        /*00ac*/ 	.word	0x00000008
.L_33:


//--------------------- .nv.callgraph             --------------------------
	.section	.nv.callgraph,"",@"SHT_CUDA_CALLGRAPH"
	.align	4
	.sectionentsize	8
	.align		4
        /*0000*/ 	.word	0x00000000
	.align		4
        /*0004*/ 	.word	0xffffffff
	.align		4
        /*0008*/ 	.word	0x00000000
	.align		4
        /*000c*/ 	.word	0xfffffffe
	.align		4
        /*0010*/ 	.word	0x00000000
	.align		4
        /*0014*/ 	.word	0xfffffffd
	.align		4
        /*0018*/ 	.word	0x00000000
	.align		4
        /*001c*/ 	.word	0xfffffffc


//--------------------- .nv.constant4             --------------------------
	.section	.nv.constant4,"a",@progbits
	.align	8
	.align		8
.nv.constant4:
        /*0000*/ 	.dword	_$_str
	.align		8
        /*0008*/ 	.dword	_$_str_$_2


//--------------------- .text.triton_poi_fused__native_batch_norm_legit_no_training_relu_9 --------------------------
	.section	.text.triton_poi_fused__native_batch_norm_legit_no_training_relu_9,"ax",@progbits
	.align	128
        .global         triton_poi_fused__native_batch_norm_legit_no_training_relu_9
        .type           triton_poi_fused__native_batch_norm_legit_no_training_relu_9,@function
        .size           triton_poi_fused__native_batch_norm_legit_no_training_relu_9,(.L_x_1 - triton_poi_fused__native_batch_norm_legit_no_training_relu_9)
        .other          triton_poi_fused__native_batch_norm_legit_no_training_relu_9,@"STO_CUDA_ENTRY STV_DEFAULT"
triton_poi_fused__native_batch_norm_legit_no_training_relu_9:
.text.triton_poi_fused__native_batch_norm_legit_no_training_relu_9:
[----:B------:R-:W-:Y:S01]  /*0000*/  LDC R1, c[0x0][0x28] ;  /* 0x00000a00ff017b82 */ /* 0x000fe20000000800 */
[----:B------:R-:W1:Y:S07]  /*0010*/  S2R R0, SR_TID.X ;  /* 0x0000000000007919 */ /* 0x000e6e0000002100 */
[----:B------:R-:W2:Y:S01]  /*0020*/  LDC.64 R2, c[0x0][0x220] ;  /* 0x00008800ff027b82 */ /* 0x000ea20000000a00 */
[----:B------:R-:W-:Y:S01]  /*0030*/  ULDC.64 UR4, c[0x0][0x208] ;  /* 0x0000820000047ab9 */ /* 0x000fe20000000a00 */
[----:B------:R-:W3:Y:S06]  /*0040*/  S2R R7, SR_CTAID.X ;  /* 0x0000000000077919 */ /* 0x000eec0000002500 */
[----:B------:R-:W4:Y:S08]  /*0050*/  LDC.64 R8, c[0x0][0x228] ;  /* 0x00008a00ff087b82 */ /* 0x000f300000000a00 */
[----:B------:R-:W5:Y:S01]  /*0060*/  LDC.64 R10, c[0x0][0x230] ;  /* 0x00008c00ff0a7b82 */ /* 0x000f620000000a00 */
[----:B-1----:R-:W-:-:S02]  /*0070*/  SHF.L.U32 R0, R0, 0x1, RZ ;  /* 0x0000000100007819 */ /* 0x002fc400000006ff */
[----:B---3--:R-:W-:Y:S02]  /*0080*/  SHF.R.S32.HI R5, RZ, 0x16, R7 ;  /* 0x00000016ff057819 */ /* 0x008fe40000011407 */
[----:B------:R-:W-:Y:S02]  /*0090*/  LOP3.LUT R0, R0, 0x1fe, RZ, 0xc0, !PT ;  /* 0x000001fe00007812 */ /* 0x000fe400078ec0ff */
[----:B------:R-:W-:Y:S02]  /*00a0*/  SGXT R5, R5, 0x1 ;  /* 0x000000010505781a */ /* 0x000fe40000000200 */
[----:B------:R-:W-:Y:S02]  /*00b0*/  LEA R0, R7, R0, 0x9 ;  /* 0x0000000007007211 */ /* 0x000fe400078e48ff */
[----:B------:R-:W1:Y:S02]  /*00c0*/  LDC.64 R6, c[0x0][0x218] ;  /* 0x00008600ff067b82 */ /* 0x000e640000000a00 */
[----:B------:R-:W-:-:S04]  /*00d0*/  LEA.HI R5, R5, R0, RZ, 0x6 ;  /* 0x0000000005057211 */ /* 0x000fc800078f30ff */
[----:B------:R-:W-:-:S04]  /*00e0*/  LOP3.LUT R5, R5, 0xffffffc0, RZ, 0xc0, !PT ;  /* 0xffffffc005057812 */ /* 0x000fc800078ec0ff */
[----:B------:R-:W-:Y:S02]  /*00f0*/  IADD3 R13, R0, -R5, RZ ;  /* 0x80000005000d7210 */ /* 0x000fe40007ffe0ff */
[----:B------:R-:W3:Y:S03]  /*0100*/  LDC.64 R4, c[0x0][0x210] ;  /* 0x00008400ff047b82 */ /* 0x000ee60000000a00 */
[----:B--2---:R-:W-:-:S06]  /*0110*/  IMAD.WIDE R2, R13, 0x4, R2 ;  /* 0x000000040d027825 */ /* 0x004fcc00078e0202 */
[----:B------:R-:W2:Y:S01]  /*0120*/  LDG.E.EL.64 R2, desc[UR4][R2.64] ;  /* 0x0000000402027981 */ /* 0x000ea2000c2e1b00 */
[----:B-1----:R-:W-:-:S04]  /*0130*/  IMAD.WIDE R6, R13, 0x4, R6 ;  /* 0x000000040d067825 */ /* 0x002fc800078e0206 */
[C---:B----4-:R-:W-:Y:S02]  /*0140*/  IMAD.WIDE R8, R13.reuse, 0x4, R8 ;  /* 0x000000040d087825 */ /* 0x050fe400078e0208 */
[----:B------:R-:W4:Y:S02]  /*0150*/  LDG.E.EL.64 R6, desc[UR4][R6.64] ;  /* 0x0000000406067981 */ /* 0x000f24000c2e1b00 */
[----:B-----5:R-:W-:Y:S02]  /*0160*/  IMAD.WIDE R10, R13, 0x4, R10 ;  /* 0x000000040d0a7825 */ /* 0x020fe400078e020a */
[----:B------:R-:W5:Y:S02]  /*0170*/  LDG.E.EL.64 R8, desc[UR4][R8.64] ;  /* 0x0000000408087981 */ /* 0x000f64000c2e1b00 */
[----:B---3--:R-:W-:Y:S02]  /*0180*/  IMAD.WIDE R4, R0, 0x4, R4 ;  /* 0x0000000400047825 */ /* 0x008fe400078e0204 */
[----:B------:R-:W5:Y:S04]  /*0190*/  LDG.E.EL.64 R10, desc[UR4][R10.64] ;  /* 0x000000040a0a7981 */ /* 0x000f68000c2e1b00 */
[----:B------:R-:W4:Y:S01]  /*01a0*/  LDG.E.64 R4, desc[UR4][R4.64] ;  /* 0x0000000404047981 */ /* 0x000f22000c1e1b00 */
[----:B------:R-:W-:Y:S01]  /*01b0*/  HFMA2.MMA R14, -RZ, RZ, 1.625, 0 ;  /* 0x3e800000ff0e7435 */ /* 0x000fe200000001ff */
[----:B--2---:R-:W-:Y:S01]  /*01c0*/  FADD R2, R2, 9.9999997473787516356e-06 ;  /* 0x3727c5ac02027421 */ /* 0x004fe20000000000 */
[----:B------:R-:W-:-:S03]  /*01d0*/  FADD R3, R3, 9.9999997473787516356e-06 ;  /* 0x3727c5ac03037421 */ /* 0x000fc60000000000 */
[----:B------:R-:W1:Y:S08]  /*01e0*/  MUFU.SQRT R12, R2 ;  /* 0x00000002000c7308 */ /* 0x000e700000002000 */
[----:B------:R2:W3:Y:S01]  /*01f0*/  MUFU.SQRT R13, R3 ;  /* 0x00000003000d7308 */ /* 0x0004e20000002000 */
[C---:B-1----:R-:W-:Y:S02]  /*0200*/  FSETP.GT.AND P0, PT, R12.reuse, 8.50705917302346158658e+37, PT ;  /* 0x7e8000000c00780b */ /* 0x042fe40003f04000 */
[----:B------:R-:W-:Y:S01]  /*0210*/  FSETP.GEU.AND P2, PT, R12, 1.175494350822287508e-38, PT ;  /* 0x008000000c00780b */ /* 0x000fe20003f4e000 */
[----:B--2---:R-:W1:Y:S01]  /*0220*/  LDC.64 R2, c[0x0][0x238] ;  /* 0x00008e00ff027b82 */ /* 0x004e620000000a00 */
[----:B---3--:R-:W-:-:S02]  /*0230*/  FSETP.GT.AND P1, PT, R13, 8.50705917302346158658e+37, PT ;  /* 0x7e8000000d00780b */ /* 0x008fc40003f24000 */
[----:B------:R-:W-:-:S07]  /*0240*/  FSETP.GEU.AND P3, PT, R13, 1.175494350822287508e-38, PT ;  /* 0x008000000d00780b */ /* 0x000fce0003f6e000 */
[----:B------:R-:W-:-:S04]  /*0250*/  @P0 FMUL R12, R12, 0.25 ;  /* 0x3e8000000c0c0820 */ /* 0x000fc80000400000 */
[----:B------:R-:W-:Y:S01]  /*0260*/  @!P2 FMUL R12, R12, 16777216 ;  /* 0x4b8000000c0ca820 */ /* 0x000fe20000400000 */
[----:B------:R-:W-:-:S04]  /*0270*/  @P1 FMUL R13, R13, 0.25 ;  /* 0x3e8000000d0d1820 */ /* 0x000fc80000400000 */
[----:B------:R-:W-:Y:S01]  /*0280*/  @!P3 FMUL R13, R13, 16777216 ;  /* 0x4b8000000d0db820 */ /* 0x000fe20000400000 */
[----:B------:R-:W2:Y:S01]  /*0290*/  MUFU.RCP R12, R12 ;  /* 0x0000000c000c7308 */ /* 0x000ea20000001000 */
[----:B------:R-:W-:-:S07]  /*02a0*/  FSEL R15, R14, 1, P0 ;  /* 0x3f8000000e0f7808 */ /* 0x000fce0000000000 */
[----:B------:R-:W3:Y:S01]  /*02b0*/  MUFU.RCP R13, R13 ;  /* 0x0000000d000d7308 */ /* 0x000ee20000001000 */
[----:B------:R-:W-:Y:S01]  /*02c0*/  FSEL R14, R14, 1, P1 ;  /* 0x3f8000000e0e7808 */ /* 0x000fe20000800000 */
[----:B------:R-:W-:-:S04]  /*02d0*/  @!P2 FMUL R15, R15, 16777216 ;  /* 0x4b8000000f0fa820 */ /* 0x000fc80000400000 */
[----:B------:R-:W-:Y:S01]  /*02e0*/  @!P3 FMUL R14, R14, 16777216 ;  /* 0x4b8000000e0eb820 */ /* 0x000fe20000400000 */
[----:B----4-:R-:W-:Y:S01]  /*02f0*/  FADD R5, R5, -R7 ;  /* 0x8000000705057221 */ /* 0x010fe20000000000 */
[----:B------:R-:W-:Y:S01]  /*0300*/  FADD R4, R4, -R6 ;  /* 0x8000000604047221 */ /* 0x000fe20000000000 */
[----:B--2---:R-:W-:Y:S01]  /*0310*/  FMUL R15, R12, R15 ;  /* 0x0000000f0c0f7220 */ /* 0x004fe20000400000 */
[----:B---3--:R-:W-:-:S03]  /*0320*/  FMUL R14, R13, R14 ;  /* 0x0000000e0d0e7220 */ /* 0x008fc60000400000 */
[----:B------:R-:W-:Y:S01]  /*0330*/  FMUL R15, R4, R15 ;  /* 0x0000000f040f7220 */ /* 0x000fe20000400000 */
[----:B------:R-:W-:-:S03]  /*0340*/  FMUL R14, R5, R14 ;  /* 0x0000000e050e7220 */ /* 0x000fc60000400000 */
[----:B-----5:R-:W-:Y:S01]  /*0350*/  FFMA R8, R8, R15, R10 ;  /* 0x0000000f08087223 */ /* 0x020fe2000000000a */
[----:B------:R-:W-:-:S04]  /*0360*/  FFMA R9, R9, R14, R11 ;  /* 0x0000000e09097223 */ /* 0x000fc8000000000b */
[----:B------:R-:W-:Y:S02]  /*0370*/  FSETP.GEU.AND P0, PT, R8, RZ, PT ;  /* 0x000000ff0800720b */ /* 0x000fe40003f0e000 */
[C---:B------:R-:W-:Y:S01]  /*0380*/  FSETP.GEU.AND P1, PT, R9.reuse, RZ, PT ;  /* 0x000000ff0900720b */ /* 0x040fe20003f2e000 */
[----:B-1----:R-:W-:Y:S01]  /*0390*/  IMAD.WIDE R2, R0, 0x4, R2 ;  /* 0x0000000400027825 */ /* 0x002fe200078e0202 */
[----:B------:R-:W-:Y:S02]  /*03a0*/  FSEL R8, R8, RZ, P0 ;  /* 0x000000ff08087208 */ /* 0x000fe40000000000 */
[----:B------:R-:W-:-:S05]  /*03b0*/  FSEL R9, R9, RZ, P1 ;  /* 0x000000ff09097208 */ /* 0x000fca0000800000 */
[----:B------:R-:W-:Y:S01]  /*03c0*/  STG.E.64 desc[UR4][R2.64], R8 ;  /* 0x0000000802007986 */ /* 0x000fe2000c101b04 */
[----:B------:R-:W-:Y:S05]  /*03d0*/  EXIT ;  /* 0x000000000000794d */ /* 0x000fea0003800000 */
.L_x_0:
[----:B------:R-:W-:-:S00]  /*03e0*/  BRA `(.L_x_0) ;  /* 0xfffffffc00fc7947 */ /* 0x000fc0000383ffff */
[----:B------:R-:W-:-:S00]  /*03f0*/  NOP ;  /* 0x0000000000007918 */ /* 0x000fc00000000000 */
        /* <DEDUP_REMOVED lines=8> */
.L_x_1:


//--------------------- .nv.global.init           --------------------------
	.section	.nv.global.init,"aw",@progbits
.nv.global.init:
	.type		_$_str,@object
	.size		_$_str,(_$_str_$_2 - _$_str)
_$_str:
        /*0000*/ 	.byte	0x5f, 0x5f, 0x43, 0x55, 0x44, 0x41, 0x5f, 0x46, 0x54, 0x5a, 0x00
	.type		_$_str_$_2,@object
	.size		_$_str_$_2,(.L_1 - _$_str_$_2)
_$_str_$_2:
        /*000b*/ 	.byte	0x5f, 0x5f, 0x43, 0x55, 0x44, 0x41, 0x5f, 0x50, 0x52, 0x45, 0x43, 0x5f, 0x53, 0x51, 0x52, 0x54
        /*001b*/ 	.byte	0x00
.L_1:


//--------------------- .nv.constant0.triton_poi_fused__native_batch_norm_legit_no_training_relu_9 --------------------------
	.section	.nv.constant0.triton_poi_fused__native_batch_norm_legit_no_training_relu_9,"a",@progbits
	.sectionflags	@""
	.align	4
.nv.constant0.triton_poi_fused__native_batch_norm_legit_no_training_relu_9:
	.zero		580
